//
// Generated by NVIDIA NVVM Compiler
//
// Compiler Build ID: CL-36424714
// Cuda compilation tools, release 13.0, V13.0.88
// Based on NVVM 20.0.0
//

.version 9.0
.target sm_100
.address_size 64

	// .globl	_Z18d_getHydrogenBondsPfiiS_iS_iS_iiiffi

.visible .entry _Z18d_getHydrogenBondsPfiiS_iS_iS_iiiffi(
	.param .u64 .ptr .align 1 _Z18d_getHydrogenBondsPfiiS_iS_iS_iiiffi_param_0,
	.param .u32 _Z18d_getHydrogenBondsPfiiS_iS_iS_iiiffi_param_1,
	.param .u32 _Z18d_getHydrogenBondsPfiiS_iS_iS_iiiffi_param_2,
	.param .u64 .ptr .align 1 _Z18d_getHydrogenBondsPfiiS_iS_iS_iiiffi_param_3,
	.param .u32 _Z18d_getHydrogenBondsPfiiS_iS_iS_iiiffi_param_4,
	.param .u64 .ptr .align 1 _Z18d_getHydrogenBondsPfiiS_iS_iS_iiiffi_param_5,
	.param .u32 _Z18d_getHydrogenBondsPfiiS_iS_iS_iiiffi_param_6,
	.param .u64 .ptr .align 1 _Z18d_getHydrogenBondsPfiiS_iS_iS_iiiffi_param_7,
	.param .u32 _Z18d_getHydrogenBondsPfiiS_iS_iS_iiiffi_param_8,
	.param .u32 _Z18d_getHydrogenBondsPfiiS_iS_iS_iiiffi_param_9,
	.param .u32 _Z18d_getHydrogenBondsPfiiS_iS_iS_iiiffi_param_10,
	.param .f32 _Z18d_getHydrogenBondsPfiiS_iS_iS_iiiffi_param_11,
	.param .f32 _Z18d_getHydrogenBondsPfiiS_iS_iS_iiiffi_param_12,
	.param .u32 _Z18d_getHydrogenBondsPfiiS_iS_iS_iiiffi_param_13
)
{
	.reg .pred 	%p<17>;
	.reg .b32 	%r<36>;
	.reg .b32 	%f<35>;
	.reg .b64 	%rd<17>;

	ld.param.u64 	%rd7, [_Z18d_getHydrogenBondsPfiiS_iS_iS_iiiffi_param_0];
	ld.param.u32 	%r13, [_Z18d_getHydrogenBondsPfiiS_iS_iS_iiiffi_param_1];
	ld.param.u32 	%r14, [_Z18d_getHydrogenBondsPfiiS_iS_iS_iiiffi_param_2];
	ld.param.u64 	%rd8, [_Z18d_getHydrogenBondsPfiiS_iS_iS_iiiffi_param_3];
	ld.param.u32 	%r15, [_Z18d_getHydrogenBondsPfiiS_iS_iS_iiiffi_param_4];
	ld.param.u64 	%rd9, [_Z18d_getHydrogenBondsPfiiS_iS_iS_iiiffi_param_5];
	ld.param.u64 	%rd10, [_Z18d_getHydrogenBondsPfiiS_iS_iS_iiiffi_param_7];
	ld.param.f32 	%f8, [_Z18d_getHydrogenBondsPfiiS_iS_iS_iiiffi_param_11];
	ld.param.f32 	%f9, [_Z18d_getHydrogenBondsPfiiS_iS_iS_iiiffi_param_12];
	ld.param.u32 	%r16, [_Z18d_getHydrogenBondsPfiiS_iS_iS_iiiffi_param_13];
	bar.sync 	0;
	setp.lt.s32 	%p2, %r14, 1;
	@%p2 bra 	$L__BB0_11;
	mov.u32 	%r19, %tid.y;
	mov.u32 	%r20, %ctaid.y;
	shl.b32 	%r21, %r20, 4;
	add.s32 	%r22, %r21, %r19;
	mov.u32 	%r23, %tid.x;
	mov.u32 	%r24, %ctaid.x;
	shl.b32 	%r25, %r24, 4;
	add.s32 	%r26, %r25, %r23;
	setp.lt.s32 	%p3, %r22, %r13;
	setp.lt.s32 	%p4, %r26, %r15;
	and.pred  	%p1, %p3, %p4;
	mul.lo.s32 	%r27, %r14, 3;
	mul.lo.s32 	%r1, %r27, %r26;
	mul.lo.s32 	%r2, %r27, %r22;
	mul.f32 	%f1, %f8, %f8;
	setp.ne.s32 	%p5, %r16, 1;
	selp.u32 	%r3, 1, 0, %p5;
	cvta.to.global.u64 	%rd1, %rd9;
	cvta.to.global.u64 	%rd2, %rd7;
	cvta.to.global.u64 	%rd3, %rd8;
	cvta.to.global.u64 	%rd4, %rd10;
	mov.b32 	%r34, 1;
	mov.b32 	%r31, 0;
	not.pred 	%p6, %p1;
	mov.u32 	%r35, %r31;
$L__BB0_2:
	mov.u32 	%r6, %r34;
	@%p6 bra 	$L__BB0_10;
	mul.lo.s32 	%r28, %r31, 3;
	add.s32 	%r7, %r28, %r1;
	mul.wide.s32 	%rd11, %r7, 4;
	add.s64 	%rd5, %rd1, %rd11;
	ld.global.f32 	%f10, [%rd5];
	add.s32 	%r29, %r28, %r2;
	mul.wide.u32 	%rd12, %r29, 4;
	add.s64 	%rd6, %rd2, %rd12;
	ld.global.f32 	%f2, [%rd6];
	sub.f32 	%f3, %f10, %f2;
	setp.gt.f32 	%p7, %f3, %f1;
	mov.u32 	%r34, %r3;
	@%p7 bra 	$L__BB0_10;
	ld.global.f32 	%f11, [%rd5+4];
	ld.global.f32 	%f4, [%rd6+4];
	sub.f32 	%f5, %f11, %f4;
	setp.gt.f32 	%p8, %f5, %f1;
	mov.u32 	%r34, %r3;
	@%p8 bra 	$L__BB0_10;
	ld.global.f32 	%f12, [%rd5+8];
	ld.global.f32 	%f6, [%rd6+8];
	sub.f32 	%f7, %f12, %f6;
	setp.gt.f32 	%p9, %f7, %f1;
	mov.u32 	%r34, %r3;
	@%p9 bra 	$L__BB0_10;
	add.s64 	%rd14, %rd3, %rd11;
	ld.global.f32 	%f13, [%rd14];
	ld.global.f32 	%f14, [%rd14+4];
	ld.global.f32 	%f15, [%rd14+8];
	sub.f32 	%f16, %f2, %f13;
	sub.f32 	%f17, %f4, %f14;
	sub.f32 	%f18, %f6, %f15;
	mul.f32 	%f19, %f5, %f5;
	fma.rn.f32 	%f20, %f3, %f3, %f19;
	fma.rn.f32 	%f21, %f7, %f7, %f20;
	sqrt.rn.f32 	%f22, %f21;
	mul.f32 	%f23, %f5, %f17;
	fma.rn.f32 	%f24, %f3, %f16, %f23;
	fma.rn.f32 	%f25, %f7, %f18, %f24;
	mul.f32 	%f26, %f17, %f17;
	fma.rn.f32 	%f27, %f16, %f16, %f26;
	fma.rn.f32 	%f28, %f18, %f18, %f27;
	sqrt.rn.f32 	%f29, %f28;
	mul.f32 	%f30, %f22, %f29;
	div.rn.f32 	%f31, %f25, %f30;
	setp.gtu.f32 	%p10, %f22, %f8;
	setp.gtu.f32 	%p11, %f31, %f9;
	or.pred  	%p12, %p10, %p11;
	@%p12 bra 	$L__BB0_8;
	setp.eq.s32 	%p15, %r31, 0;
	selp.b32 	%r35, 1, %r35, %p15;
	mul.wide.u32 	%rd15, %r31, 4;
	add.s64 	%rd16, %rd4, %rd15;
	mul.lo.s32 	%r30, %r35, %r6;
	cvt.rn.f32.u32 	%f33, %r30;
	atom.global.add.f32 	%f34, [%rd16], %f33;
	mov.u32 	%r34, %r6;
	bra.uni 	$L__BB0_10;
$L__BB0_8:
	setp.eq.s32 	%p13, %r31, 0;
	@%p13 bra 	$L__BB0_11;
	setp.eq.s32 	%p14, %r16, 1;
	selp.b32 	%r34, 0, %r6, %p14;
$L__BB0_10:
	add.s32 	%r31, %r31, 1;
	setp.ne.s32 	%p16, %r31, %r14;
	@%p16 bra 	$L__BB0_2;
$L__BB0_11:
	ret;

}


// ===== COMPILED SASS (sm_100) =====

	.target	sm_100

	.elftype	@"ET_EXEC"


//--------------------- .note.nv.tkinfo           --------------------------
	.section	.note.nv.tkinfo,"",@"SHT_NOTE"
	.sectionflags	@"SHF_NOTE_NV_TKINFO"
	.tkinfo
        /*0018*/ 	.word	0x00000002
        /*0030*/ 	.string	""
        /*0030*/ 	.string	"ptxas"
        /*0030*/ 	.string	"Cuda compilation tools, release 13.0, V13.0.88"
        /*0030*/ 	.string	"Build cuda_13.0.r13.0/compiler.36424714_0"
        /*0030*/ 	.string	"-arch sm_100 -m 64 "



//--------------------- .note.nv.cuinfo           --------------------------
	.section	.note.nv.cuinfo,"",@"SHT_NOTE"
	.sectionflags	@"SHF_NOTE_NV_CUINFO"
        /*0018*/ 	.short	0x0002
        /*001a*/ 	.short	0x0064
        /*001c*/ 	.short	0x0082
	.zero		2


//--------------------- .nv.info                  --------------------------
	.section	.nv.info,"",@"SHT_CUDA_INFO"
	.align	4


	//----- nvinfo : EIATTR_REGCOUNT
	.align		4
        /*0000*/ 	.byte	0x04, 0x2f
        /*0002*/ 	.short	(.L_1 - .L_0)
	.align		4
.L_0:
        /*0004*/ 	.word	index@(_Z18d_getHydrogenBondsPfiiS_iS_iS_iiiffi)
        /*0008*/ 	.word	0x0000001f


	//----- nvinfo : EIATTR_FRAME_SIZE
	.align		4
.L_1:
        /*000c*/ 	.byte	0x04, 0x11
        /*000e*/ 	.short	(.L_3 - .L_2)
	.align		4
.L_2:
        /*0010*/ 	.word	index@($__internal_1_$__cuda_sm3x_div_rn_noftz_f32_slowpath)
        /*0014*/ 	.word	0x00000000


	//----- nvinfo : EIATTR_FRAME_SIZE
	.align		4
.L_3:
        /*0018*/ 	.byte	0x04, 0x11
        /*001a*/ 	.short	(.L_5 - .L_4)
	.align		4
.L_4:
        /*001c*/ 	.word	index@($__internal_0_$__cuda_sm20_sqrt_rn_f32_slowpath)
        /*0020*/ 	.word	0x00000000


	//----- nvinfo : EIATTR_FRAME_SIZE
	.align		4
.L_5:
        /*0024*/ 	.byte	0x04, 0x11
        /*0026*/ 	.short	(.L_7 - .L_6)
	.align		4
.L_6:
        /*0028*/ 	.word	index@(_Z18d_getHydrogenBondsPfiiS_iS_iS_iiiffi)
        /*002c*/ 	.word	0x00000000


	//----- nvinfo : EIATTR_MIN_STACK_SIZE
	.align		4
.L_7:
        /*0030*/ 	.byte	0x04, 0x12
        /*0032*/ 	.short	(.L_9 - .L_8)
	.align		4
.L_8:
        /*0034*/ 	.word	index@(_Z18d_getHydrogenBondsPfiiS_iS_iS_iiiffi)
        /*0038*/ 	.word	0x00000000
.L_9:


//--------------------- .nv.compat                --------------------------
	.section	.nv.compat,"",@"SHT_CUDA_COMPAT_INFO"
	.align	4
        /*0000*/ 	.byte	0x02, 0x09, 0x00, 0x00, 0x02, 0x02, 0x01, 0x00, 0x02, 0x05, 0x05, 0x00, 0x03, 0x07, 0x01, 0x01
        /*0010*/ 	.byte	0x02, 0x03, 0x00, 0x00, 0x02, 0x06, 0x01, 0x00, 0x04, 0x0b, 0x08, 0x00, 0x01, 0x00, 0x00, 0x00
        /*0020*/ 	.byte	0x00, 0x00, 0x00, 0x00


//--------------------- .nv.info._Z18d_getHydrogenBondsPfiiS_iS_iS_iiiffi --------------------------
	.section	.nv.info._Z18d_getHydrogenBondsPfiiS_iS_iS_iiiffi,"",@"SHT_CUDA_INFO"
	.sectionflags	@""
	.align	4


	//----- nvinfo : EIATTR_CUDA_API_VERSION
	.align		4
        /*0000*/ 	.byte	0x04, 0x37
        /*0002*/ 	.short	(.L_11 - .L_10)
.L_10:
        /*0004*/ 	.word	0x00000082


	//----- nvinfo : EIATTR_KPARAM_INFO
	.align		4
.L_11:
        /*0008*/ 	.byte	0x04, 0x17
        /*000a*/ 	.short	(.L_13 - .L_12)
.L_12:
        /*000c*/ 	.word	0x00000000
        /*0010*/ 	.short	0x000d
        /*0012*/ 	.short	0x004c
        /*0014*/ 	.byte	0x00, 0xf0, 0x11, 0x00


	//----- nvinfo : EIATTR_KPARAM_INFO
	.align		4
.L_13:
        /*0018*/ 	.byte	0x04, 0x17
        /*001a*/ 	.short	(.L_15 - .L_14)
.L_14:
        /*001c*/ 	.word	0x00000000
        /*0020*/ 	.short	0x000c
        /*0022*/ 	.short	0x0048
        /*0024*/ 	.byte	0x00, 0xf0, 0x11, 0x00


	//----- nvinfo : EIATTR_KPARAM_INFO
	.align		4
.L_15:
        /*0028*/ 	.byte	0x04, 0x17
        /*002a*/ 	.short	(.L_17 - .L_16)
.L_16:
        /*002c*/ 	.word	0x00000000
        /*0030*/ 	.short	0x000b
        /*0032*/ 	.short	0x0044
        /*0034*/ 	.byte	0x00, 0xf0, 0x11, 0x00


	//----- nvinfo : EIATTR_KPARAM_INFO
	.align		4
.L_17:
        /*0038*/ 	.byte	0x04, 0x17
        /*003a*/ 	.short	(.L_19 - .L_18)
.L_18:
        /*003c*/ 	.word	0x00000000
        /*0040*/ 	.short	0x000a
        /*0042*/ 	.short	0x0040
        /*0044*/ 	.byte	0x00, 0xf0, 0x11, 0x00


	//----- nvinfo : EIATTR_KPARAM_INFO
	.align		4
.L_19:
        /*0048*/ 	.byte	0x04, 0x17
        /*004a*/ 	.short	(.L_21 - .L_20)
.L_20:
        /*004c*/ 	.word	0x00000000
        /*0050*/ 	.short	0x0009
        /*0052*/ 	.short	0x003c
        /*0054*/ 	.byte	0x00, 0xf0, 0x11, 0x00


	//----- nvinfo : EIATTR_KPARAM_INFO
	.align		4
.L_21:
        /*0058*/ 	.byte	0x04, 0x17
        /*005a*/ 	.short	(.L_23 - .L_22)
.L_22:
        /*005c*/ 	.word	0x00000000
        /*0060*/ 	.short	0x0008
        /*0062*/ 	.short	0x0038
        /*0064*/ 	.byte	0x00, 0xf0, 0x11, 0x00


	//----- nvinfo : EIATTR_KPARAM_INFO
	.align		4
.L_23:
        /*0068*/ 	.byte	0x04, 0x17
        /*006a*/ 	.short	(.L_25 - .L_24)
.L_24:
        /*006c*/ 	.word	0x00000000
        /*0070*/ 	.short	0x0007
        /*0072*/ 	.short	0x0030
        /*0074*/ 	.byte	0x00, 0xf5, 0x21, 0x00


	//----- nvinfo : EIATTR_KPARAM_INFO
	.align		4
.L_25:
        /*0078*/ 	.byte	0x04, 0x17
        /*007a*/ 	.short	(.L_27 - .L_26)
.L_26:
        /*007c*/ 	.word	0x00000000
        /*0080*/ 	.short	0x0006
        /*0082*/ 	.short	0x0028
        /*0084*/ 	.byte	0x00, 0xf0, 0x11, 0x00


	//----- nvinfo : EIATTR_KPARAM_INFO
	.align		4
.L_27:
        /*0088*/ 	.byte	0x04, 0x17
        /*008a*/ 	.short	(.L_29 - .L_28)
.L_28:
        /*008c*/ 	.word	0x00000000
        /*0090*/ 	.short	0x0005
        /*0092*/ 	.short	0x0020
        /*0094*/ 	.byte	0x00, 0xf5, 0x21, 0x00


	//----- nvinfo : EIATTR_KPARAM_INFO
	.align		4
.L_29:
        /*0098*/ 	.byte	0x04, 0x17
        /*009a*/ 	.short	(.L_31 - .L_30)
.L_30:
        /*009c*/ 	.word	0x00000000
        /*00a0*/ 	.short	0x0004
        /*00a2*/ 	.short	0x0018
        /*00a4*/ 	.byte	0x00, 0xf0, 0x11, 0x00


	//----- nvinfo : EIATTR_KPARAM_INFO
	.align		4
.L_31:
        /*00a8*/ 	.byte	0x04, 0x17
        /*00aa*/ 	.short	(.L_33 - .L_32)
.L_32:
        /*00ac*/ 	.word	0x00000000
        /*00b0*/ 	.short	0x0003
        /*00b2*/ 	.short	0x0010
        /*00b4*/ 	.byte	0x00, 0xf5, 0x21, 0x00


	//----- nvinfo : EIATTR_KPARAM_INFO
	.align		4
.L_33:
        /*00b8*/ 	.byte	0x04, 0x17
        /*00ba*/ 	.short	(.L_35 - .L_34)
.L_34:
        /*00bc*/ 	.word	0x00000000
        /*00c0*/ 	.short	0x0002
        /*00c2*/ 	.short	0x000c
        /*00c4*/ 	.byte	0x00, 0xf0, 0x11, 0x00


	//----- nvinfo : EIATTR_KPARAM_INFO
	.align		4
.L_35:
        /*00c8*/ 	.byte	0x04, 0x17
        /*00ca*/ 	.short	(.L_37 - .L_36)
.L_36:
        /*00cc*/ 	.word	0x00000000
        /*00d0*/ 	.short	0x0001
        /*00d2*/ 	.short	0x0008
        /*00d4*/ 	.byte	0x00, 0xf0, 0x11, 0x00


	//----- nvinfo : EIATTR_KPARAM_INFO
	.align		4
.L_37:
        /*00d8*/ 	.byte	0x04, 0x17
        /*00da*/ 	.short	(.L_39 - .L_38)
.L_38:
        /*00dc*/ 	.word	0x00000000
        /*00e0*/ 	.short	0x0000
        /*00e2*/ 	.short	0x0000
        /*00e4*/ 	.byte	0x00, 0xf5, 0x21, 0x00


	//----- nvinfo : EIATTR_SPARSE_MMA_MASK
	.align		4
.L_39:
        /*00e8*/ 	.byte	0x03, 0x50
        /*00ea*/ 	.short	0x0000


	//----- nvinfo : EIATTR_MAXREG_COUNT
	.align		4
        /*00ec*/ 	.byte	0x03, 0x1b
        /*00ee*/ 	.short	0x00ff


	//----- nvinfo : EIATTR_NUM_BARRIERS
	.align		4
        /*00f0*/ 	.byte	0x02, 0x4c
        /*00f2*/ 	.byte	0x01
	.zero		1


	//----- nvinfo : EIATTR_MERCURY_ISA_VERSION
	.align		4
        /*00f4*/ 	.byte	0x03, 0x5f
        /*00f6*/ 	.short	0x0101


	//----- nvinfo : EIATTR_VRC_CTA_INIT_COUNT
	.align		4
        /*00f8*/ 	.byte	0x02, 0x4a
	.zero		1
	.zero		1


	//----- nvinfo : EIATTR_EXIT_INSTR_OFFSETS
	.align		4
        /*00fc*/ 	.byte	0x04, 0x1c
        /*00fe*/ 	.short	(.L_41 - .L_40)


	//   ....[0]....
.L_40:
        /*0100*/ 	.word	0x00000040


	//   ....[1]....
        /*0104*/ 	.word	0x00000830


	//   ....[2]....
        /*0108*/ 	.word	0x000008a0


	//----- nvinfo : EIATTR_CRS_STACK_SIZE
	.align		4
.L_41:
        /*010c*/ 	.byte	0x04, 0x1e
        /*010e*/ 	.short	(.L_43 - .L_42)
.L_42:
        /*0110*/ 	.word	0x00000000


	//----- nvinfo : EIATTR_CBANK_PARAM_SIZE
	.align		4
.L_43:
        /*0114*/ 	.byte	0x03, 0x19
        /*0116*/ 	.short	0x0050


	//----- nvinfo : EIATTR_PARAM_CBANK
	.align		4
        /*0118*/ 	.byte	0x04, 0x0a
        /*011a*/ 	.short	(.L_45 - .L_44)
	.align		4
.L_44:
        /*011c*/ 	.word	index@(.nv.constant0._Z18d_getHydrogenBondsPfiiS_iS_iS_iiiffi)
        /*0120*/ 	.short	0x0380
        /*0122*/ 	.short	0x0050


	//----- nvinfo : EIATTR_SW_WAR
	.align		4
.L_45:
        /*0124*/ 	.byte	0x04, 0x36
        /*0126*/ 	.short	(.L_47 - .L_46)
.L_46:
        /*0128*/ 	.word	0x00000008
.L_47:


//--------------------- .nv.callgraph             --------------------------
	.section	.nv.callgraph,"",@"SHT_CUDA_CALLGRAPH"
	.align	4
	.sectionentsize	8
	.align		4
        /*0000*/ 	.word	0x00000000
	.align		4
        /*0004*/ 	.word	0xffffffff
	.align		4
        /*0008*/ 	.word	0x00000000
	.align		4
        /*000c*/ 	.word	0xfffffffe
	.align		4
        /*0010*/ 	.word	0x00000000
	.align		4
        /*0014*/ 	.word	0xfffffffd
	.align		4
        /*0018*/ 	.word	0x00000000
	.align		4
        /*001c*/ 	.word	0xfffffffc


//--------------------- .text._Z18d_getHydrogenBondsPfiiS_iS_iS_iiiffi --------------------------
	.section	.text._Z18d_getHydrogenBondsPfiiS_iS_iS_iiiffi,"ax",@progbits
	.align	128
        .global         _Z18d_getHydrogenBondsPfiiS_iS_iS_iiiffi
        .type           _Z18d_getHydrogenBondsPfiiS_iS_iS_iiiffi,@function
        .size           _Z18d_getHydrogenBondsPfiiS_iS_iS_iiiffi,(.L_x_26 - _Z18d_getHydrogenBondsPfiiS_iS_iS_iiiffi)
        .other          _Z18d_getHydrogenBondsPfiiS_iS_iS_iiiffi,@"STO_CUDA_ENTRY STV_DEFAULT"
_Z18d_getHydrogenBondsPfiiS_iS_iS_iiiffi:
.text._Z18d_getHydrogenBondsPfiiS_iS_iS_iiiffi:
[----:B------:R-:W-:Y:S08]  /*0000*/  LDC R1, c[0x0][0x37c] ;  /* 0x0000df00ff017b82 */ /* 0x000ff00000000800 */
[----:B------:R-:W0:Y:S08]  /*0010*/  LDC R0, c[0x0][0x38c] ;  /* 0x0000e300ff007b82 */ /* 0x000e300000000800 */
[----:B------:R-:W-:Y:S01]  /*0020*/  BAR.SYNC.DEFER_BLOCKING 0x0 ;  /* 0x0000000000007b1d */ /* 0x000fe20000010000 */
[----:B0-----:R-:W-:-:S13]  /*0030*/  ISETP.GE.AND P0, PT, R0, 0x1, PT ;  /* 0x000000010000780c */ /* 0x001fda0003f06270 */
[----:B------:R-:W-:Y:S05]  /*0040*/  @!P0 EXIT ;  /* 0x000000000000894d */ /* 0x000fea0003800000 */
[----:B------:R-:W0:Y:S01]  /*0050*/  S2R R18, SR_TID.X ;  /* 0x0000000000127919 */ /* 0x000e220000002100 */
[----:B------:R-:W1:Y:S01]  /*0060*/  LDC R2, c[0x0][0x3c4] ;  /* 0x0000f100ff027b82 */ /* 0x000e620000000800 */
[----:B------:R-:W2:Y:S01]  /*0070*/  LDCU UR4, c[0x0][0x398] ;  /* 0x00007300ff0477ac */ /* 0x000ea20008000800 */
[----:B------:R-:W-:Y:S01]  /*0080*/  HFMA2 R26, -RZ, RZ, 0, 5.9604644775390625e-08 ;  /* 0x00000001ff1a7431 */ /* 0x000fe200000001ff */
[----:B------:R-:W0:Y:S01]  /*0090*/  S2R R13, SR_CTAID.X ;  /* 0x00000000000d7919 */ /* 0x000e220000002500 */
[----:B------:R-:W-:Y:S01]  /*00a0*/  IMAD.MOV.U32 R19, RZ, RZ, RZ ;  /* 0x000000ffff137224 */ /* 0x000fe200078e00ff */
[----:B------:R-:W3:Y:S01]  /*00b0*/  LDCU UR5, c[0x0][0x388] ;  /* 0x00007100ff0577ac */ /* 0x000ee20008000800 */
[----:B------:R-:W-:Y:S01]  /*00c0*/  IMAD.MOV.U32 R17, RZ, RZ, RZ ;  /* 0x000000ffff117224 */ /* 0x000fe200078e00ff */
[----:B------:R-:W4:Y:S01]  /*00d0*/  S2R R16, SR_TID.Y ;  /* 0x0000000000107919 */ /* 0x000f220000002200 */
[----:B------:R-:W3:Y:S01]  /*00e0*/  LDC R20, c[0x0][0x3cc] ;  /* 0x0000f300ff147b82 */ /* 0x000ee20000000800 */
[----:B------:R-:W5:Y:S01]  /*00f0*/  LDCU UR8, c[0x0][0x3cc] ;  /* 0x00007980ff0877ac */ /* 0x000f620008000800 */
[----:B------:R-:W4:Y:S01]  /*0100*/  S2R R3, SR_CTAID.Y ;  /* 0x0000000000037919 */ /* 0x000f220000002600 */
[----:B------:R-:W0:Y:S05]  /*0110*/  LDCU.64 UR6, c[0x0][0x358] ;  /* 0x00006b00ff0677ac */ /* 0x000e2a0008000a00 */
[----:B------:R-:W3:Y:S01]  /*0120*/  LDC.64 R10, c[0x0][0x3a0] ;  /* 0x0000e800ff0a7b82 */ /* 0x000ee20000000a00 */
[----:B------:R-:W0:Y:S01]  /*0130*/  LDCU UR10, c[0x0][0x3c4] ;  /* 0x00007880ff0a77ac */ /* 0x000e220008000800 */
[----:B------:R-:W1:Y:S06]  /*0140*/  LDCU UR11, c[0x0][0x38c] ;  /* 0x00007180ff0b77ac */ /* 0x000e6c0008000800 */
[----:B------:R-:W3:Y:S01]  /*0150*/  LDC.64 R8, c[0x0][0x380] ;  /* 0x0000e000ff087b82 */ /* 0x000ee20000000a00 */
[----:B------:R-:W1:Y:S01]  /*0160*/  LDCU UR9, c[0x0][0x3c8] ;  /* 0x00007900ff0977ac */ /* 0x000e620008000800 */
[----:B-----5:R-:W-:-:S06]  /*0170*/  UISETP.NE.AND UP0, UPT, UR8, 0x1, UPT ;  /* 0x000000010800788c */ /* 0x020fcc000bf05270 */
[----:B------:R-:W3:Y:S01]  /*0180*/  LDC.64 R6, c[0x0][0x390] ;  /* 0x0000e400ff067b82 */ /* 0x000ee20000000a00 */
[----:B0-----:R-:W-:Y:S02]  /*0190*/  IMAD R18, R13, 0x10, R18 ;  /* 0x000000100d127824 */ /* 0x001fe400078e0212 */
[----:B-1----:R-:W-:-:S05]  /*01a0*/  FMUL R13, R2, R2 ;  /* 0x00000002020d7220 */ /* 0x002fca0000400000 */
[----:B------:R-:W0:Y:S01]  /*01b0*/  LDC.64 R4, c[0x0][0x3b0] ;  /* 0x0000ec00ff047b82 */ /* 0x000e220000000a00 */
[----:B--2---:R-:W-:Y:S01]  /*01c0*/  ISETP.GE.AND P0, PT, R18, UR4, PT ;  /* 0x0000000412007c0c */ /* 0x004fe2000bf06270 */
[----:B------:R-:W-:Y:S01]  /*01d0*/  USEL UR4, URZ, 0x1, !UP0 ;  /* 0x00000001ff047887 */ /* 0x000fe2000c000000 */
[----:B----4-:R-:W-:Y:S02]  /*01e0*/  IMAD R16, R3, 0x10, R16 ;  /* 0x0000001003107824 */ /* 0x010fe400078e0210 */
[----:B------:R-:W-:-:S03]  /*01f0*/  IMAD R3, R0, 0x3, RZ ;  /* 0x0000000300037824 */ /* 0x000fc600078e02ff */
[----:B---3--:R-:W-:Y:S01]  /*0200*/  ISETP.LT.AND P0, PT, R16, UR5, !P0 ;  /* 0x0000000510007c0c */ /* 0x008fe2000c701270 */
[-C--:B------:R-:W-:Y:S02]  /*0210*/  IMAD R18, R18, R3.reuse, RZ ;  /* 0x0000000312127224 */ /* 0x080fe400078e02ff */
[----:B------:R-:W-:-:S10]  /*0220*/  IMAD R16, R16, R3, RZ ;  /* 0x0000000310107224 */ /* 0x000fd400078e02ff */
.L_x_11:
[----:B------:R-:W-:Y:S04]  /*0230*/  BSSY.RECONVERGENT B0, `(.L_x_0) ;  /* 0x0000063000007945 */ /* 0x000fe80003800200 */
[----:B-1----:R-:W-:Y:S05]  /*0240*/  @!P0 BRA `(.L_x_1) ;  /* 0x0000000400848947 */ /* 0x002fea0003800000 */
[C---:B------:R-:W-:Y:S02]  /*0250*/  IMAD R27, R19.reuse, 0x3, R18 ;  /* 0x00000003131b7824 */ /* 0x040fe400078e0212 */
[----:B------:R-:W-:Y:S02]  /*0260*/  IMAD R3, R19, 0x3, R16 ;  /* 0x0000000313037824 */ /* 0x000fe400078e0210 */
[----:B------:R-:W-:-:S04]  /*0270*/  IMAD.WIDE R14, R27, 0x4, R10 ;  /* 0x000000041b0e7825 */ /* 0x000fc800078e020a */
[----:B------:R-:W-:Y:S01]  /*0280*/  IMAD.WIDE.U32 R2, R3, 0x4, R8 ;  /* 0x0000000403027825 */ /* 0x000fe200078e0008 */
[----:B------:R-:W2:Y:S04]  /*0290*/  LDG.E R0, desc[UR6][R14.64] ;  /* 0x000000060e007981 */ /* 0x000ea8000c1e1900 */
[----:B------:R-:W2:Y:S01]  /*02a0*/  LDG.E R23, desc[UR6][R2.64] ;  /* 0x0000000602177981 */ /* 0x000ea2000c1e1900 */
[----:B------:R-:W-:Y:S01]  /*02b0*/  MOV R12, R26 ;  /* 0x0000001a000c7202 */ /* 0x000fe20000000f00 */
[----:B------:R-:W-:Y:S02]  /*02c0*/  IMAD.U32 R26, RZ, RZ, UR4 ;  /* 0x00000004ff1a7e24 */ /* 0x000fe4000f8e00ff */
[----:B--2---:R-:W-:-:S05]  /*02d0*/  FADD R0, R0, -R23 ;  /* 0x8000001700007221 */ /* 0x004fca0000000000 */
[----:B------:R-:W-:-:S13]  /*02e0*/  FSETP.GT.AND P1, PT, R0, R13, PT ;  /* 0x0000000d0000720b */ /* 0x000fda0003f24000 */
[----:B------:R-:W-:Y:S05]  /*02f0*/  @P1 BRA `(.L_x_1) ;  /* 0x0000000400581947 */ /* 0x000fea0003800000 */
[----:B------:R-:W2:Y:S04]  /*0300*/  LDG.E R22, desc[UR6][R14.64+0x4] ;  /* 0x000004060e167981 */ /* 0x000ea8000c1e1900 */
[----:B------:R-:W2:Y:S01]  /*0310*/  LDG.E R21, desc[UR6][R2.64+0x4] ;  /* 0x0000040602157981 */ /* 0x000ea2000c1e1900 */
[----:B------:R-:W-:Y:S02]  /*0320*/  IMAD.U32 R26, RZ, RZ, UR4 ;  /* 0x00000004ff1a7e24 */ /* 0x000fe4000f8e00ff */
[----:B--2---:R-:W-:-:S05]  /*0330*/  FADD R22, R22, -R21 ;  /* 0x8000001516167221 */ /* 0x004fca0000000000 */
[----:B------:R-:W-:-:S13]  /*0340*/  FSETP.GT.AND P1, PT, R22, R13, PT ;  /* 0x0000000d1600720b */ /* 0x000fda0003f24000 */
[----:B------:R-:W-:Y:S05]  /*0350*/  @P1 BRA `(.L_x_1) ;  /* 0x0000000400401947 */ /* 0x000fea0003800000 */
[----:B------:R-:W2:Y:S04]  /*0360*/  LDG.E R24, desc[UR6][R14.64+0x8] ;  /* 0x000008060e187981 */ /* 0x000ea8000c1e1900 */
[----:B------:R-:W2:Y:S01]  /*0370*/  LDG.E R25, desc[UR6][R2.64+0x8] ;  /* 0x0000080602197981 */ /* 0x000ea2000c1e1900 */
[----:B------:R-:W-:Y:S01]  /*0380*/  MOV R26, UR4 ;  /* 0x00000004001a7c02 */ /* 0x000fe20008000f00 */
[----:B--2---:R-:W-:-:S05]  /*0390*/  FADD R24, R24, -R25 ;  /* 0x8000001918187221 */ /* 0x004fca0000000000 */
[----:B------:R-:W-:-:S13]  /*03a0*/  FSETP.GT.AND P1, PT, R24, R13, PT ;  /* 0x0000000d1800720b */ /* 0x000fda0003f24000 */
[----:B------:R-:W-:Y:S05]  /*03b0*/  @P1 BRA `(.L_x_1) ;  /* 0x0000000400281947 */ /* 0x000fea0003800000 */
[----:B------:R-:W-:-:S05]  /*03c0*/  IMAD.WIDE R2, R27, 0x4, R6 ;  /* 0x000000041b027825 */ /* 0x000fca00078e0206 */
[----:B------:R-:W2:Y:S04]  /*03d0*/  LDG.E R26, desc[UR6][R2.64] ;  /* 0x00000006021a7981 */ /* 0x000ea8000c1e1900 */
[----:B------:R-:W3:Y:S04]  /*03e0*/  LDG.E R14, desc[UR6][R2.64+0x4] ;  /* 0x00000406020e7981 */ /* 0x000ee8000c1e1900 */
[----:B------:R-:W4:Y:S01]  /*03f0*/  LDG.E R28, desc[UR6][R2.64+0x8] ;  /* 0x00000806021c7981 */ /* 0x000f22000c1e1900 */
[----:B------:R-:W-:Y:S01]  /*0400*/  FMUL R15, R22, R22 ;  /* 0x00000016160f7220 */ /* 0x000fe20000400000 */
[----:B------:R-:W-:Y:S03]  /*0410*/  BSSY.RECONVERGENT B1, `(.L_x_2) ;  /* 0x0000013000017945 */ /* 0x000fe60003800200 */
[----:B------:R-:W-:-:S04]  /*0420*/  FFMA R15, R0, R0, R15 ;  /* 0x00000000000f7223 */ /* 0x000fc8000000000f */
[----:B------:R-:W-:-:S04]  /*0430*/  FFMA R15, R24, R24, R15 ;  /* 0x00000018180f7223 */ /* 0x000fc8000000000f */
[----:B------:R-:W-:-:S05]  /*0440*/  VIADD R27, R15, 0xf3000000 ;  /* 0xf30000000f1b7836 */ /* 0x000fca0000000000 */
[----:B------:R-:W-:Y:S02]  /*0450*/  ISETP.GT.U32.AND P1, PT, R27, 0x727fffff, PT ;  /* 0x727fffff1b00780c */ /* 0x000fe40003f24070 */
[----:B------:R1:W0:Y:S01]  /*0460*/  MUFU.RSQ R27, R15 ;  /* 0x0000000f001b7308 */ /* 0x0002220000001400 */
[----:B--2---:R-:W-:Y:S01]  /*0470*/  FADD R23, R23, -R26 ;  /* 0x8000001a17177221 */ /* 0x004fe20000000000 */
[----:B---3--:R-:W-:Y:S01]  /*0480*/  FADD R21, R21, -R14 ;  /* 0x8000000e15157221 */ /* 0x008fe20000000000 */
[----:B----4-:R-:W-:-:S08]  /*0490*/  FADD R25, R25, -R28 ;  /* 0x8000001c19197221 */ /* 0x010fd00000000000 */
[----:B01----:R-:W-:Y:S05]  /*04a0*/  @!P1 BRA `(.L_x_3) ;  /* 0x0000000000149947 */ /* 0x003fea0003800000 */
[----:B------:R-:W-:Y:S01]  /*04b0*/  IMAD.MOV.U32 R2, RZ, RZ, R15 ;  /* 0x000000ffff027224 */ /* 0x000fe200078e000f */
[----:B------:R-:W-:-:S07]  /*04c0*/  MOV R15, 0x4e0 ;  /* 0x000004e0000f7802 */ /* 0x000fce0000000f00 */
[----:B------:R-:W-:Y:S05]  /*04d0*/  CALL.REL.NOINC `($__internal_0_$__cuda_sm20_sqrt_rn_f32_slowpath) ;  /* 0x0000000000f47944 */ /* 0x000fea0003c00000 */
[----:B------:R-:W-:Y:S01]  /*04e0*/  MOV R14, R26 ;  /* 0x0000001a000e7202 */ /* 0x000fe20000000f00 */
[----:B------:R-:W-:Y:S06]  /*04f0*/  BRA `(.L_x_4) ;  /* 0x0000000000107947 */ /* 0x000fec0003800000 */
.L_x_3:
[----:B------:R-:W-:Y:S01]  /*0500*/  FMUL.FTZ R14, R15, R27 ;  /* 0x0000001b0f0e7220 */ /* 0x000fe20000410000 */
[----:B------:R-:W-:-:S03]  /*0510*/  FMUL.FTZ R27, R27, 0.5 ;  /* 0x3f0000001b1b7820 */ /* 0x000fc60000410000 */
[----:B------:R-:W-:-:S04]  /*0520*/  FFMA R15, -R14, R14, R15 ;  /* 0x0000000e0e0f7223 */ /* 0x000fc8000000010f */
[----:B------:R-:W-:-:S07]  /*0530*/  FFMA R14, R15, R27, R14 ;  /* 0x0000001b0f0e7223 */ /* 0x000fce000000000e */
.L_x_4:
[----:B------:R-:W-:Y:S05]  /*0540*/  BSYNC.RECONVERGENT B1 ;  /* 0x0000000000017941 */ /* 0x000fea0003800200 */
.L_x_2:
[-C--:B------:R-:W-:Y:S01]  /*0550*/  FMUL R2, R21, R21.reuse ;  /* 0x0000001515027220 */ /* 0x080fe20000400000 */
[----:B------:R-:W-:Y:S01]  /*0560*/  FMUL R21, R22, R21 ;  /* 0x0000001516157220 */ /* 0x000fe20000400000 */
[----:B------:R-:W-:Y:S02]  /*0570*/  BSSY.RECONVERGENT B1, `(.L_x_5) ;  /* 0x0000011000017945 */ /* 0x000fe40003800200 */
[-C--:B------:R-:W-:Y:S01]  /*0580*/  FFMA R2, R23, R23.reuse, R2 ;  /* 0x0000001717027223 */ /* 0x080fe20000000002 */
[----:B------:R-:W-:-:S03]  /*0590*/  FFMA R21, R0, R23, R21 ;  /* 0x0000001700157223 */ /* 0x000fc60000000015 */
[-C--:B------:R-:W-:Y:S01]  /*05a0*/  FFMA R2, R25, R25.reuse, R2 ;  /* 0x0000001919027223 */ /* 0x080fe20000000002 */
[----:B------:R-:W-:-:S03]  /*05b0*/  FFMA R0, R24, R25, R21 ;  /* 0x0000001918007223 */ /* 0x000fc60000000015 */
[----:B------:R-:W-:Y:S01]  /*05c0*/  VIADD R3, R2, 0xf3000000 ;  /* 0xf300000002037836 */ /* 0x000fe20000000000 */
[----:B------:R0:W1:Y:S04]  /*05d0*/  MUFU.RSQ R15, R2 ;  /* 0x00000002000f7308 */ /* 0x0000680000001400 */
[----:B------:R-:W-:-:S13]  /*05e0*/  ISETP.GT.U32.AND P1, PT, R3, 0x727fffff, PT ;  /* 0x727fffff0300780c */ /* 0x000fda0003f24070 */
[----:B01----:R-:W-:Y:S05]  /*05f0*/  @!P1 BRA `(.L_x_6) ;  /* 0x0000000000109947 */ /* 0x003fea0003800000 */
[----:B------:R-:W-:-:S07]  /*0600*/  MOV R15, 0x620 ;  /* 0x00000620000f7802 */ /* 0x000fce0000000f00 */
[----:B------:R-:W-:Y:S05]  /*0610*/  CALL.REL.NOINC `($__internal_0_$__cuda_sm20_sqrt_rn_f32_slowpath) ;  /* 0x0000000000a47944 */ /* 0x000fea0003c00000 */
[----:B------:R-:W-:Y:S01]  /*0620*/  IMAD.MOV.U32 R3, RZ, RZ, R26 ;  /* 0x000000ffff037224 */ /* 0x000fe200078e001a */
[----:B------:R-:W-:Y:S06]  /*0630*/  BRA `(.L_x_7) ;  /* 0x0000000000107947 */ /* 0x000fec0003800000 */
.L_x_6:
[----:B------:R-:W-:Y:S01]  /*0640*/  FMUL.FTZ R3, R2, R15 ;  /* 0x0000000f02037220 */ /* 0x000fe20000410000 */
[----:B------:R-:W-:-:S03]  /*0650*/  FMUL.FTZ R15, R15, 0.5 ;  /* 0x3f0000000f0f7820 */ /* 0x000fc60000410000 */
[----:B------:R-:W-:-:S04]  /*0660*/  FFMA R2, -R3, R3, R2 ;  /* 0x0000000303027223 */ /* 0x000fc80000000102 */
[----:B------:R-:W-:-:S07]  /*0670*/  FFMA R3, R2, R15, R3 ;  /* 0x0000000f02037223 */ /* 0x000fce0000000003 */
.L_x_7:
[----:B------:R-:W-:Y:S05]  /*0680*/  BSYNC.RECONVERGENT B1 ;  /* 0x0000000000017941 */ /* 0x000fea0003800200 */
.L_x_5:
[----:B------:R-:W-:Y:S01]  /*0690*/  FMUL R3, R3, R14 ;  /* 0x0000000e03037220 */ /* 0x000fe20000400000 */
[----:B------:R-:W-:Y:S03]  /*06a0*/  BSSY.RECONVERGENT B1, `(.L_x_8) ;  /* 0x000000c000017945 */ /* 0x000fe60003800200 */
[----:B------:R-:W0:Y:S08]  /*06b0*/  MUFU.RCP R2, R3 ;  /* 0x0000000300027308 */ /* 0x000e300000001000 */
[----:B------:R-:W1:Y:S01]  /*06c0*/  FCHK P1, R0, R3 ;  /* 0x0000000300007302 */ /* 0x000e620000020000 */
[----:B0-----:R-:W-:-:S04]  /*06d0*/  FFMA R15, -R3, R2, 1 ;  /* 0x3f800000030f7423 */ /* 0x001fc80000000102 */
[----:B------:R-:W-:-:S04]  /*06e0*/  FFMA R15, R2, R15, R2 ;  /* 0x0000000f020f7223 */ /* 0x000fc80000000002 */
[----:B------:R-:W-:-:S04]  /*06f0*/  FFMA R2, R0, R15, RZ ;  /* 0x0000000f00027223 */ /* 0x000fc800000000ff */
[----:B------:R-:W-:-:S04]  /*0700*/  FFMA R21, -R3, R2, R0 ;  /* 0x0000000203157223 */ /* 0x000fc80000000100 */
[----:B------:R-:W-:Y:S01]  /*0710*/  FFMA R2, R15, R21, R2 ;  /* 0x000000150f027223 */ /* 0x000fe20000000002 */
[----:B-1----:R-:W-:Y:S06]  /*0720*/  @!P1 BRA `(.L_x_9) ;  /* 0x00000000000c9947 */ /* 0x002fec0003800000 */
[----:B------:R-:W-:-:S07]  /*0730*/  MOV R22, 0x750 ;  /* 0x0000075000167802 */ /* 0x000fce0000000f00 */
[----:B------:R-:W-:Y:S05]  /*0740*/  CALL.REL.NOINC `($__internal_1_$__cuda_sm3x_div_rn_noftz_f32_slowpath) ;  /* 0x0000000000b47944 */ /* 0x000fea0003c00000 */
[----:B------:R-:W-:-:S07]  /*0750*/  MOV R2, R0 ;  /* 0x0000000000027202 */ /* 0x000fce0000000f00 */
.L_x_9:
[----:B------:R-:W-:Y:S05]  /*0760*/  BSYNC.RECONVERGENT B1 ;  /* 0x0000000000017941 */ /* 0x000fea0003800200 */
.L_x_8:
[----:B------:R-:W-:-:S04]  /*0770*/  FSETP.GTU.AND P1, PT, R2, UR9, PT ;  /* 0x0000000902007c0b */ /* 0x000fc8000bf2c000 */
[----:B------:R-:W-:-:S13]  /*0780*/  FSETP.GTU.OR P1, PT, R14, UR10, P1 ;  /* 0x0000000a0e007c0b */ /* 0x000fda0008f2c400 */
[----:B------:R-:W-:Y:S05]  /*0790*/  @P1 BRA `(.L_x_10) ;  /* 0x0000000000201947 */ /* 0x000fea0003800000 */
[C---:B------:R-:W-:Y:S01]  /*07a0*/  ISETP.NE.AND P1, PT, R19.reuse, RZ, PT ;  /* 0x000000ff1300720c */ /* 0x040fe20003f25270 */
[----:B------:R-:W-:-:S03]  /*07b0*/  IMAD.WIDE.U32 R2, R19, 0x4, R4 ;  /* 0x0000000413027825 */ /* 0x000fc600078e0004 */
[----:B------:R-:W-:-:S05]  /*07c0*/  SEL R17, R17, 0x1, P1 ;  /* 0x0000000111117807 */ /* 0x000fca0000800000 */
[----:B------:R-:W-:-:S05]  /*07d0*/  IMAD R0, R12, R17, RZ ;  /* 0x000000110c007224 */ /* 0x000fca00078e02ff */
[----:B------:R-:W-:-:S05]  /*07e0*/  I2FP.F32.U32 R15, R0 ;  /* 0x00000000000f7245 */ /* 0x000fca0000201000 */
[----:B------:R1:W-:Y:S01]  /*07f0*/  REDG.E.ADD.F32.FTZ.RN.STRONG.GPU desc[UR6][R2.64], R15 ;  /* 0x0000000f020079a6 */ /* 0x0003e2000c12f306 */
[----:B------:R-:W-:Y:S01]  /*0800*/  IMAD.MOV.U32 R26, RZ, RZ, R12 ;  /* 0x000000ffff1a7224 */ /* 0x000fe200078e000c */
[----:B------:R-:W-:Y:S06]  /*0810*/  BRA `(.L_x_1) ;  /* 0x0000000000107947 */ /* 0x000fec0003800000 */
.L_x_10:
[----:B------:R-:W-:-:S13]  /*0820*/  ISETP.NE.AND P1, PT, R19, RZ, PT ;  /* 0x000000ff1300720c */ /* 0x000fda0003f25270 */
[----:B------:R-:W-:Y:S05]  /*0830*/  @!P1 EXIT ;  /* 0x000000000000994d */ /* 0x000fea0003800000 */
[----:B------:R-:W-:-:S04]  /*0840*/  ISETP.NE.AND P1, PT, R20, 0x1, PT ;  /* 0x000000011400780c */ /* 0x000fc80003f25270 */
[----:B------:R-:W-:-:S09]  /*0850*/  SEL R26, R12, RZ, P1 ;  /* 0x000000ff0c1a7207 */ /* 0x000fd20000800000 */
.L_x_1:
[----:B------:R-:W-:Y:S05]  /*0860*/  BSYNC.RECONVERGENT B0 ;  /* 0x0000000000007941 */ /* 0x000fea0003800200 */
.L_x_0:
[----:B------:R-:W-:-:S05]  /*0870*/  VIADD R19, R19, 0x1 ;  /* 0x0000000113137836 */ /* 0x000fca0000000000 */
[----:B------:R-:W-:-:S13]  /*0880*/  ISETP.NE.AND P1, PT, R19, UR11, PT ;  /* 0x0000000b13007c0c */ /* 0x000fda000bf25270 */
[----:B------:R-:W-:Y:S05]  /*0890*/  @P1 BRA `(.L_x_11) ;  /* 0xfffffff800641947 */ /* 0x000fea000383ffff */
[----:B------:R-:W-:Y:S05]  /*08a0*/  EXIT ;  /* 0x000000000000794d */ /* 0x000fea0003800000 */
        .weak           $__internal_0_$__cuda_sm20_sqrt_rn_f32_slowpath
        .type           $__internal_0_$__cuda_sm20_sqrt_rn_f32_slowpath,@function
        .size           $__internal_0_$__cuda_sm20_sqrt_rn_f32_slowpath,($__internal_1_$__cuda_sm3x_div_rn_noftz_f32_slowpath - $__internal_0_$__cuda_sm20_sqrt_rn_f32_slowpath)
$__internal_0_$__cuda_sm20_sqrt_rn_f32_slowpath:
[----:B------:R-:W-:-:S13]  /*08b0*/  LOP3.LUT P1, RZ, R2, 0x7fffffff, RZ, 0xc0, !PT ;  /* 0x7fffffff02ff7812 */ /* 0x000fda000782c0ff */
[----:B------:R-:W-:Y:S01]  /*08c0*/  @!P1 MOV R3, R2 ;  /* 0x0000000200039202 */ /* 0x000fe20000000f00 */
[----:B------:R-:W-:Y:S06]  /*08d0*/  @!P1 BRA `(.L_x_12) ;  /* 0x0000000000409947 */ /* 0x000fec0003800000 */
[----:B------:R-:W-:-:S13]  /*08e0*/  FSETP.GEU.FTZ.AND P1, PT, R2, RZ, PT ;  /* 0x000000ff0200720b */ /* 0x000fda0003f3e000 */
[----:B------:R-:W-:Y:S01]  /*08f0*/  @!P1 IMAD.MOV.U32 R3, RZ, RZ, 0x7fffffff ;  /* 0x7fffffffff039424 */ /* 0x000fe200078e00ff */
[----:B------:R-:W-:Y:S06]  /*0900*/  @!P1 BRA `(.L_x_12) ;  /* 0x0000000000349947 */ /* 0x000fec0003800000 */
[----:B------:R-:W-:-:S13]  /*0910*/  FSETP.GTU.FTZ.AND P1, PT, |R2|, +INF , PT ;  /* 0x7f8000000200780b */ /* 0x000fda0003f3c200 */
[----:B------:R-:W-:Y:S01]  /*0920*/  @P1 FADD.FTZ R3, R2, 1 ;  /* 0x3f80000002031421 */ /* 0x000fe20000010000 */
[----:B------:R-:W-:Y:S06]  /*0930*/  @P1 BRA `(.L_x_12) ;  /* 0x0000000000281947 */ /* 0x000fec0003800000 */
[----:B------:R-:W-:-:S13]  /*0940*/  FSETP.NEU.FTZ.AND P1, PT, |R2|, +INF , PT ;  /* 0x7f8000000200780b */ /* 0x000fda0003f3d200 */
[----:B------:R-:W-:-:S04]  /*0950*/  @P1 FFMA R28, R2, 1.84467440737095516160e+19, RZ ;  /* 0x5f800000021c1823 */ /* 0x000fc800000000ff */
[----:B------:R-:W0:Y:S02]  /*0960*/  @P1 MUFU.RSQ R26, R28 ;  /* 0x0000001c001a1308 */ /* 0x000e240000001400 */
[----:B0-----:R-:W-:Y:S01]  /*0970*/  @P1 FMUL.FTZ R3, R28, R26 ;  /* 0x0000001a1c031220 */ /* 0x001fe20000410000 */
[----:B------:R-:W-:-:S03]  /*0980*/  @P1 FMUL.FTZ R26, R26, 0.5 ;  /* 0x3f0000001a1a1820 */ /* 0x000fc60000410000 */
[----:B------:R-:W-:-:S04]  /*0990*/  @P1 FADD.FTZ R27, -R3, -RZ ;  /* 0x800000ff031b1221 */ /* 0x000fc80000010100 */
[----:B------:R-:W-:-:S04]  /*09a0*/  @P1 FFMA R27, R3, R27, R28 ;  /* 0x0000001b031b1223 */ /* 0x000fc8000000001c */
[----:B------:R-:W-:Y:S01]  /*09b0*/  @P1 FFMA R26, R27, R26, R3 ;  /* 0x0000001a1b1a1223 */ /* 0x000fe20000000003 */
[----:B------:R-:W-:-:S03]  /*09c0*/  @!P1 IMAD.MOV.U32 R3, RZ, RZ, R2 ;  /* 0x000000ffff039224 */ /* 0x000fc600078e0002 */
[----:B------:R-:W-:-:S07]  /*09d0*/  @P1 FMUL.FTZ R3, R26, 2.3283064365386962891e-10 ;  /* 0x2f8000001a031820 */ /* 0x000fce0000410000 */
.L_x_12:
[----:B------:R-:W-:Y:S01]  /*09e0*/  MOV R26, R3 ;  /* 0x00000003001a7202 */ /* 0x000fe20000000f00 */
[----:B------:R-:W-:Y:S02]  /*09f0*/  HFMA2 R3, -RZ, RZ, 0, 0 ;  /* 0x00000000ff037431 */ /* 0x000fe400000001ff */
[----:B------:R-:W-:-:S04]  /*0a00*/  IMAD.MOV.U32 R2, RZ, RZ, R15 ;  /* 0x000000ffff027224 */ /* 0x000fc800078e000f */
[----:B------:R-:W-:Y:S05]  /*0a10*/  RET.REL.NODEC R2 `(_Z18d_getHydrogenBondsPfiiS_iS_iS_iiiffi) ;  /* 0xfffffff402787950 */ /* 0x000fea0003c3ffff */
        .weak           $__internal_1_$__cuda_sm3x_div_rn_noftz_f32_slowpath
        .type           $__internal_1_$__cuda_sm3x_div_rn_noftz_f32_slowpath,@function
        .size           $__internal_1_$__cuda_sm3x_div_rn_noftz_f32_slowpath,(.L_x_26 - $__internal_1_$__cuda_sm3x_div_rn_noftz_f32_slowpath)
$__internal_1_$__cuda_sm3x_div_rn_noftz_f32_slowpath:
[----:B------:R-:W-:Y:S01]  /*0a20*/  SHF.R.U32.HI R15, RZ, 0x17, R3 ;  /* 0x00000017ff0f7819 */ /* 0x000fe20000011603 */
[----:B------:R-:W-:Y:S01]  /*0a30*/  BSSY.RECONVERGENT B2, `(.L_x_13) ;  /* 0x0000064000027945 */ /* 0x000fe20003800200 */
[--C-:B------:R-:W-:Y:S01]  /*0a40*/  SHF.R.U32.HI R21, RZ, 0x17, R0.reuse ;  /* 0x00000017ff157819 */ /* 0x100fe20000011600 */
[----:B------:R-:W-:Y:S01]  /*0a50*/  IMAD.MOV.U32 R23, RZ, RZ, R0 ;  /* 0x000000ffff177224 */ /* 0x000fe200078e0000 */
[----:B------:R-:W-:Y:S02]  /*0a60*/  LOP3.LUT R15, R15, 0xff, RZ, 0xc0, !PT ;  /* 0x000000ff0f0f7812 */ /* 0x000fe400078ec0ff */
[----:B------:R-:W-:Y:S02]  /*0a70*/  LOP3.LUT R21, R21, 0xff, RZ, 0xc0, !PT ;  /* 0x000000ff15157812 */ /* 0x000fe400078ec0ff */
[----:B------:R-:W-:Y:S01]  /*0a80*/  MOV R24, R3 ;  /* 0x0000000300187202 */ /* 0x000fe20000000f00 */
[----:B------:R-:W-:Y:S01]  /*0a90*/  VIADD R26, R15, 0xffffffff ;  /* 0xffffffff0f1a7836 */ /* 0x000fe20000000000 */
[----:B------:R-:W-:-:S04]  /*0aa0*/  IADD3 R25, PT, PT, R21, -0x1, RZ ;  /* 0xffffffff15197810 */ /* 0x000fc80007ffe0ff */
[----:B------:R-:W-:-:S04]  /*0ab0*/  ISETP.GT.U32.AND P1, PT, R26, 0xfd, PT ;  /* 0x000000fd1a00780c */ /* 0x000fc80003f24070 */
[----:B------:R-:W-:-:S13]  /*0ac0*/  ISETP.GT.U32.OR P1, PT, R25, 0xfd, P1 ;  /* 0x000000fd1900780c */ /* 0x000fda0000f24470 */
[----:B------:R-:W-:Y:S01]  /*0ad0*/  @!P1 IMAD.MOV.U32 R2, RZ, RZ, RZ ;  /* 0x000000ffff029224 */ /* 0x000fe200078e00ff */
[----:B------:R-:W-:Y:S06]  /*0ae0*/  @!P1 BRA `(.L_x_14) ;  /* 0x00000000005c9947 */ /* 0x000fec0003800000 */
[----:B------:R-:W-:Y:S02]  /*0af0*/  FSETP.GTU.FTZ.AND P1, PT, |R0|, +INF , PT ;  /* 0x7f8000000000780b */ /* 0x000fe40003f3c200 */
[----:B------:R-:W-:-:S04]  /*0b00*/  FSETP.GTU.FTZ.AND P2, PT, |R3|, +INF , PT ;  /* 0x7f8000000300780b */ /* 0x000fc80003f5c200 */
[----:B------:R-:W-:-:S13]  /*0b10*/  PLOP3.LUT P1, PT, P1, P2, PT, 0xf8, 0x8f ;  /* 0x00000000008f781c */ /* 0x000fda0000f25f70 */
[----:B------:R-:W-:Y:S05]  /*0b20*/  @P1 BRA `(.L_x_15) ;  /* 0x00000004004c1947 */ /* 0x000fea0003800000 */
[----:B------:R-:W-:-:S13]  /*0b30*/  LOP3.LUT P1, RZ, R24, 0x7fffffff, R23, 0xc8, !PT ;  /* 0x7fffffff18ff7812 */ /* 0x000fda000782c817 */
[----:B------:R-:W-:Y:S05]  /*0b40*/  @!P1 BRA `(.L_x_16) ;  /* 0x00000004003c9947 */ /* 0x000fea0003800000 */
[C---:B------:R-:W-:Y:S02]  /*0b50*/  FSETP.NEU.FTZ.AND P3, PT, |R0|.reuse, +INF , PT ;  /* 0x7f8000000000780b */ /* 0x040fe40003f7d200 */
[----:B------:R-:W-:Y:S02]  /*0b60*/  FSETP.NEU.FTZ.AND P2, PT, |R3|, +INF , PT ;  /* 0x7f8000000300780b */ /* 0x000fe40003f5d200 */
[----:B------:R-:W-:-:S11]  /*0b70*/  FSETP.NEU.FTZ.AND P1, PT, |R0|, +INF , PT ;  /* 0x7f8000000000780b */ /* 0x000fd60003f3d200 */
[----:B------:R-:W-:Y:S05]  /*0b80*/  @!P2 BRA !P3, `(.L_x_16) ;  /* 0x00000004002ca947 */ /* 0x000fea0005800000 */
[----:B------:R-:W-:-:S04]  /*0b90*/  LOP3.LUT P3, RZ, R23, 0x7fffffff, RZ, 0xc0, !PT ;  /* 0x7fffffff17ff7812 */ /* 0x000fc8000786c0ff */
[----:B------:R-:W-:-:S13]  /*0ba0*/  PLOP3.LUT P2, PT, P2, P3, PT, 0x2f, 0xf2 ;  /* 0x0000000000f2781c */ /* 0x000fda0001746577 */
[----:B------:R-:W-:Y:S05]  /*0bb0*/  @P2 BRA `(.L_x_17) ;  /* 0x0000000400182947 */ /* 0x000fea0003800000 */
[----:B------:R-:W-:-:S04]  /*0bc0*/  LOP3.LUT P2, RZ, R24, 0x7fffffff, RZ, 0xc0, !PT ;  /* 0x7fffffff18ff7812 */ /* 0x000fc8000784c0ff */
[----:B------:R-:W-:-:S13]  /*0bd0*/  PLOP3.LUT P1, PT, P1, P2, PT, 0x2f, 0xf2 ;  /* 0x0000000000f2781c */ /* 0x000fda0000f24577 */
[----:B------:R-:W-:Y:S05]  /*0be0*/  @P1 BRA `(.L_x_18) ;  /* 0x0000000400001947 */ /* 0x000fea0003800000 */
[----:B------:R-:W-:Y:S02]  /*0bf0*/  ISETP.GE.AND P1, PT, R25, RZ, PT ;  /* 0x000000ff1900720c */ /* 0x000fe40003f26270 */
[----:B------:R-:W-:-:S11]  /*0c00*/  ISETP.GE.AND P2, PT, R26, RZ, PT ;  /* 0x000000ff1a00720c */ /* 0x000fd60003f46270 */
[----:B------:R-:W-:Y:S01]  /*0c10*/  @P1 MOV R2, RZ ;  /* 0x000000ff00021202 */ /* 0x000fe20000000f00 */
[----:B------:R-:W-:Y:S02]  /*0c20*/  @!P1 IMAD.MOV.U32 R2, RZ, RZ, -0x40 ;  /* 0xffffffc0ff029424 */ /* 0x000fe400078e00ff */
[----:B------:R-:W-:Y:S01]  /*0c30*/  @!P1 FFMA R23, R0, 1.84467440737095516160e+19, RZ ;  /* 0x5f80000000179823 */ /* 0x000fe200000000ff */
[----:B------:R-:W-:Y:S02]  /*0c40*/  @!P2 FFMA R24, R3, 1.84467440737095516160e+19, RZ ;  /* 0x5f8000000318a823 */ /* 0x000fe400000000ff */
[----:B------:R-:W-:-:S07]  /*0c50*/  @!P2 IADD3 R2, PT, PT, R2, 0x40, RZ ;  /* 0x000000400202a810 */ /* 0x000fce0007ffe0ff */
.L_x_14:
[----:B------:R-:W-:Y:S01]  /*0c60*/  LEA R3, R15, 0xc0800000, 0x17 ;  /* 0xc08000000f037811 */ /* 0x000fe200078eb8ff */
[----:B------:R-:W-:Y:S04]  /*0c70*/  BSSY.RECONVERGENT B3, `(.L_x_19) ;  /* 0x0000036000037945 */ /* 0x000fe80003800200 */
[----:B------:R-:W-:Y:S01]  /*0c80*/  IMAD.IADD R25, R24, 0x1, -R3 ;  /* 0x0000000118197824 */ /* 0x000fe200078e0a03 */
[----:B------:R-:W-:-:S03]  /*0c90*/  IADD3 R24, PT, PT, R21, -0x7f, RZ ;  /* 0xffffff8115187810 */ /* 0x000fc60007ffe0ff */
[----:B------:R-:W0:Y:S01]  /*0ca0*/  MUFU.RCP R26, R25 ;  /* 0x00000019001a7308 */ /* 0x000e220000001000 */
[----:B------:R-:W-:Y:S01]  /*0cb0*/  FADD.FTZ R3, -R25, -RZ ;  /* 0x800000ff19037221 */ /* 0x000fe20000010100 */
[----:B------:R-:W-:-:S03]  /*0cc0*/  IMAD R0, R24, -0x800000, R23 ;  /* 0xff80000018007824 */ /* 0x000fc600078e0217 */
[----:B0-----:R-:W-:-:S04]  /*0cd0*/  FFMA R21, R26, R3, 1 ;  /* 0x3f8000001a157423 */ /* 0x001fc80000000003 */
[----:B------:R-:W-:-:S04]  /*0ce0*/  FFMA R21, R26, R21, R26 ;  /* 0x000000151a157223 */ /* 0x000fc8000000001a */
[----:B------:R-:W-:-:S04]  /*0cf0*/  FFMA R26, R0, R21, RZ ;  /* 0x00000015001a7223 */ /* 0x000fc800000000ff */
[----:B------:R-:W-:-:S04]  /*0d00*/  FFMA R23, R3, R26, R0 ;  /* 0x0000001a03177223 */ /* 0x000fc80000000000 */
[----:B------:R-:W-:Y:S01]  /*0d10*/  FFMA R26, R21, R23, R26 ;  /* 0x00000017151a7223 */ /* 0x000fe2000000001a */
[----:B------:R-:W-:-:S03]  /*0d20*/  IADD3 R23, PT, PT, R24, 0x7f, -R15 ;  /* 0x0000007f18177810 */ /* 0x000fc60007ffe80f */
[----:B------:R-:W-:Y:S02]  /*0d30*/  FFMA R3, R3, R26, R0 ;  /* 0x0000001a03037223 */ /* 0x000fe40000000000 */
[----:B------:R-:W-:Y:S02]  /*0d40*/  IMAD.IADD R23, R23, 0x1, R2 ;  /* 0x0000000117177824 */ /* 0x000fe400078e0202 */
[----:B------:R-:W-:-:S05]  /*0d50*/  FFMA R0, R21, R3, R26 ;  /* 0x0000000315007223 */ /* 0x000fca000000001a */
[----:B------:R-:W-:-:S04]  /*0d60*/  SHF.R.U32.HI R15, RZ, 0x17, R0 ;  /* 0x00000017ff0f7819 */ /* 0x000fc80000011600 */
[----:B------:R-:W-:-:S04]  /*0d70*/  LOP3.LUT R2, R15, 0xff, RZ, 0xc0, !PT ;  /* 0x000000ff0f027812 */ /* 0x000fc800078ec0ff */
[----:B------:R-:W-:-:S05]  /*0d80*/  IADD3 R2, PT, PT, R2, R23, RZ ;  /* 0x0000001702027210 */ /* 0x000fca0007ffe0ff */
[----:B------:R-:W-:-:S05]  /*0d90*/  VIADD R15, R2, 0xffffffff ;  /* 0xffffffff020f7836 */ /* 0x000fca0000000000 */
[----:B------:R-:W-:-:S13]  /*0da0*/  ISETP.GE.U32.AND P1, PT, R15, 0xfe, PT ;  /* 0x000000fe0f00780c */ /* 0x000fda0003f26070 */
[----:B------:R-:W-:Y:S05]  /*0db0*/  @!P1 BRA `(.L_x_20) ;  /* 0x0000000000809947 */ /* 0x000fea0003800000 */
[----:B------:R-:W-:-:S13]  /*0dc0*/  ISETP.GT.AND P1, PT, R2, 0xfe, PT ;  /* 0x000000fe0200780c */ /* 0x000fda0003f24270 */
[----:B------:R-:W-:Y:S05]  /*0dd0*/  @P1 BRA `(.L_x_21) ;  /* 0x00000000006c1947 */ /* 0x000fea0003800000 */
[----:B------:R-:W-:-:S13]  /*0de0*/  ISETP.GE.AND P1, PT, R2, 0x1, PT ;  /* 0x000000010200780c */ /* 0x000fda0003f26270 */
[----:B------:R-:W-:Y:S05]  /*0df0*/  @P1 BRA `(.L_x_22) ;  /* 0x0000000000741947 */ /* 0x000fea0003800000 */
[----:B------:R-:W-:Y:S02]  /*0e00*/  ISETP.GE.AND P1, PT, R2, -0x18, PT ;  /* 0xffffffe80200780c */ /* 0x000fe40003f26270 */
[----:B------:R-:W-:-:S11]  /*0e10*/  LOP3.LUT R0, R0, 0x80000000, RZ, 0xc0, !PT ;  /* 0x8000000000007812 */ /* 0x000fd600078ec0ff */
[----:B------:R-:W-:Y:S05]  /*0e20*/  @!P1 BRA `(.L_x_22) ;  /* 0x0000000000689947 */ /* 0x000fea0003800000 */
[-CC-:B------:R-:W-:Y:S01]  /*0e30*/  FFMA.RZ R15, R21, R3.reuse, R26.reuse ;  /* 0x00000003150f7223 */ /* 0x180fe2000000c01a */
[C---:B------:R-:W-:Y:S02]  /*0e40*/  IADD3 R24, PT, PT, R2.reuse, 0x20, RZ ;  /* 0x0000002002187810 */ /* 0x040fe40007ffe0ff */
[C---:B------:R-:W-:Y:S02]  /*0e50*/  ISETP.NE.AND P3, PT, R2.reuse, RZ, PT ;  /* 0x000000ff0200720c */ /* 0x040fe40003f65270 */
[----:B------:R-:W-:Y:S01]  /*0e60*/  LOP3.LUT R23, R15, 0x7fffff, RZ, 0xc0, !PT ;  /* 0x007fffff0f177812 */ /* 0x000fe200078ec0ff */
[CCC-:B------:R-:W-:Y:S01]  /*0e70*/  FFMA.RP R15, R21.reuse, R3.reuse, R26.reuse ;  /* 0x00000003150f7223 */ /* 0x1c0fe2000000801a */
[----:B------:R-:W-:Y:S01]  /*0e80*/  ISETP.NE.AND P2, PT, R2, RZ, PT ;  /* 0x000000ff0200720c */ /* 0x000fe20003f45270 */
[----:B------:R-:W-:Y:S01]  /*0e90*/  FFMA.RM R26, R21, R3, R26 ;  /* 0x00000003151a7223 */ /* 0x000fe2000000401a */
[----:B------:R-:W-:Y:S01]  /*0ea0*/  LOP3.LUT R23, R23, 0x800000, RZ, 0xfc, !PT ;  /* 0x0080000017177812 */ /* 0x000fe200078efcff */
[----:B------:R-:W-:-:S03]  /*0eb0*/  IMAD.MOV R2, RZ, RZ, -R2 ;  /* 0x000000ffff027224 */ /* 0x000fc600078e0a02 */
[----:B------:R-:W-:Y:S02]  /*0ec0*/  SHF.L.U32 R24, R23, R24, RZ ;  /* 0x0000001817187219 */ /* 0x000fe400000006ff */
[----:B------:R-:W-:Y:S02]  /*0ed0*/  FSETP.NEU.FTZ.AND P1, PT, R15, R26, PT ;  /* 0x0000001a0f00720b */ /* 0x000fe40003f3d000 */
[----:B------:R-:W-:Y:S02]  /*0ee0*/  SEL R2, R2, RZ, P3 ;  /* 0x000000ff02027207 */ /* 0x000fe40001800000 */
[----:B------:R-:W-:Y:S02]  /*0ef0*/  ISETP.NE.AND P2, PT, R24, RZ, P2 ;  /* 0x000000ff1800720c */ /* 0x000fe40001745270 */
[----:B------:R-:W-:Y:S02]  /*0f00*/  SHF.R.U32.HI R2, RZ, R2, R23 ;  /* 0x00000002ff027219 */ /* 0x000fe40000011617 */
[----:B------:R-:W-:-:S02]  /*0f10*/  PLOP3.LUT P1, PT, P1, P2, PT, 0xf8, 0x8f ;  /* 0x00000000008f781c */ /* 0x000fc40000f25f70 */
[----:B------:R-:W-:Y:S02]  /*0f20*/  SHF.R.U32.HI R24, RZ, 0x1, R2 ;  /* 0x00000001ff187819 */ /* 0x000fe40000011602 */
[----:B------:R-:W-:-:S04]  /*0f30*/  SEL R3, RZ, 0x1, !P1 ;  /* 0x00000001ff037807 */ /* 0x000fc80004800000 */
[----:B------:R-:W-:-:S04]  /*0f40*/  LOP3.LUT R3, R3, 0x1, R24, 0xf8, !PT ;  /* 0x0000000103037812 */ /* 0x000fc800078ef818 */
[----:B------:R-:W-:-:S04]  /*0f50*/  LOP3.LUT R3, R3, R2, RZ, 0xc0, !PT ;  /* 0x0000000203037212 */ /* 0x000fc800078ec0ff */
[----:B------:R-:W-:-:S04]  /*0f60*/  IADD3 R3, PT, PT, R24, R3, RZ ;  /* 0x0000000318037210 */ /* 0x000fc80007ffe0ff */
[----:B------:R-:W-:Y:S01]  /*0f70*/  LOP3.LUT R0, R3, R0, RZ, 0xfc, !PT ;  /* 0x0000000003007212 */ /* 0x000fe200078efcff */
[----:B------:R-:W-:Y:S06]  /*0f80*/  BRA `(.L_x_22) ;  /* 0x0000000000107947 */ /* 0x000fec0003800000 */
.L_x_21:
[----:B------:R-:W-:-:S04]  /*0f90*/  LOP3.LUT R0, R0, 0x80000000, RZ, 0xc0, !PT ;  /* 0x8000000000007812 */ /* 0x000fc800078ec0ff */
[----:B------:R-:W-:Y:S01]  /*0fa0*/  LOP3.LUT R0, R0, 0x7f800000, RZ, 0xfc, !PT ;  /* 0x7f80000000007812 */ /* 0x000fe200078efcff */
[----:B------:R-:W-:Y:S06]  /*0fb0*/  BRA `(.L_x_22) ;  /* 0x0000000000047947 */ /* 0x000fec0003800000 */
.L_x_20:
[----:B------:R-:W-:-:S07]  /*0fc0*/  IMAD R0, R23, 0x800000, R0 ;  /* 0x0080000017007824 */ /* 0x000fce00078e0200 */
.L_x_22:
[----:B------:R-:W-:Y:S05]  /*0fd0*/  BSYNC.RECONVERGENT B3 ;  /* 0x0000000000037941 */ /* 0x000fea0003800200 */
.L_x_19:
[----:B------:R-:W-:Y:S05]  /*0fe0*/  BRA `(.L_x_23) ;  /* 0x0000000000207947 */ /* 0x000fea0003800000 */
.L_x_18:
[----:B------:R-:W-:-:S04]  /*0ff0*/  LOP3.LUT R0, R24, 0x80000000, R23, 0x48, !PT ;  /* 0x8000000018007812 */ /* 0x000fc800078e4817 */
[----:B------:R-:W-:Y:S01]  /*1000*/  LOP3.LUT R0, R0, 0x7f800000, RZ, 0xfc, !PT ;  /* 0x7f80000000007812 */ /* 0x000fe200078efcff */
[----:B------:R-:W-:Y:S06]  /*1010*/  BRA `(.L_x_23) ;  /* 0x0000000000147947 */ /* 0x000fec0003800000 */
.L_x_17:
[----:B------:R-:W-:Y:S01]  /*1020*/  LOP3.LUT R0, R24, 0x80000000, R23, 0x48, !PT ;  /* 0x8000000018007812 */ /* 0x000fe200078e4817 */
[----:B------:R-:W-:Y:S06]  /*1030*/  BRA `(.L_x_23) ;  /* 0x00000000000c7947 */ /* 0x000fec0003800000 */
.L_x_16:
[----:B------:R-:W0:Y:S01]  /*1040*/  MUFU.RSQ R0, -QNAN ;  /* 0xffc0000000007908 */ /* 0x000e220000001400 */
[----:B------:R-:W-:Y:S05]  /*1050*/  BRA `(.L_x_23) ;  /* 0x0000000000047947 */ /* 0x000fea0003800000 */
.L_x_15:
[----:B------:R-:W-:-:S07]  /*1060*/  FADD.FTZ R0, R0, R3 ;  /* 0x0000000300007221 */ /* 0x000fce0000010000 */
.L_x_23:
[----:B------:R-:W-:Y:S05]  /*1070*/  BSYNC.RECONVERGENT B2 ;  /* 0x0000000000027941 */ /* 0x000fea0003800200 */
.L_x_13:
[----:B------:R-:W-:-:S04]  /*1080*/  HFMA2 R23, -RZ, RZ, 0, 0 ;  /* 0x00000000ff177431 */ /* 0x000fc800000001ff */
[----:B0-----:R-:W-:Y:S05]  /*1090*/  RET.REL.NODEC R22 `(_Z18d_getHydrogenBondsPfiiS_iS_iS_iiiffi) ;  /* 0xffffffec16d87950 */ /* 0x001fea0003c3ffff */
.L_x_24:
[----:B------:R-:W-:-:S00]  /*10a0*/  BRA `(.L_x_24) ;  /* 0xfffffffc00fc7947 */ /* 0x000fc0000383ffff */
[----:B------:R-:W-:-:S00]  /*10b0*/  NOP ;  /* 0x0000000000007918 */ /* 0x000fc00000000000 */
        /* <DEDUP_REMOVED lines=12> */
.L_x_26:


//--------------------- .nv.shared.reserved.0     --------------------------
	.section	.nv.shared.reserved.0,"aw",@nobits
	.weak		__nv_reservedSMEM_offset_0_alias
	.size		__nv_reservedSMEM_offset_0_alias, 0, 64
	.other		__nv_reservedSMEM_offset_0_alias,@"STO_CUDA_RESERVED_SHARED STV_DEFAULT"
__nv_reservedSMEM_offset_0_alias:
	.zero		0
	.zero		64


//--------------------- .nv.constant0._Z18d_getHydrogenBondsPfiiS_iS_iS_iiiffi --------------------------
	.section	.nv.constant0._Z18d_getHydrogenBondsPfiiS_iS_iS_iiiffi,"a",@progbits
	.sectionflags	@""
	.align	4
.nv.constant0._Z18d_getHydrogenBondsPfiiS_iS_iS_iiiffi:
	.zero		976


//--------------------- SYMBOLS --------------------------

	.type		.nv.reservedSmem.offset0,@object
	.size		.nv.reservedSmem.offset0,0x4
